//
// Generated by NVIDIA NVVM Compiler
//
// Compiler Build ID: CL-36424714
// Cuda compilation tools, release 13.0, V13.0.88
// Based on NVVM 20.0.0
//

.version 9.0
.target sm_100
.address_size 64

	// .globl	_Z10prod_arrayPfS_S_

.visible .entry _Z10prod_arrayPfS_S_(
	.param .u64 .ptr .align 1 _Z10prod_arrayPfS_S__param_0,
	.param .u64 .ptr .align 1 _Z10prod_arrayPfS_S__param_1,
	.param .u64 .ptr .align 1 _Z10prod_arrayPfS_S__param_2
)
{
	.reg .b32 	%r<5>;
	.reg .b32 	%f<4>;
	.reg .b64 	%rd<11>;

	ld.param.u64 	%rd1, [_Z10prod_arrayPfS_S__param_0];
	ld.param.u64 	%rd2, [_Z10prod_arrayPfS_S__param_1];
	ld.param.u64 	%rd3, [_Z10prod_arrayPfS_S__param_2];
	cvta.to.global.u64 	%rd4, %rd1;
	cvta.to.global.u64 	%rd5, %rd3;
	cvta.to.global.u64 	%rd6, %rd2;
	mov.u32 	%r1, %tid.x;
	mov.u32 	%r2, %ctaid.x;
	mov.u32 	%r3, %ntid.x;
	mad.lo.s32 	%r4, %r2, %r3, %r1;
	mul.wide.s32 	%rd7, %r4, 4;
	add.s64 	%rd8, %rd6, %rd7;
	ld.global.f32 	%f1, [%rd8];
	add.s64 	%rd9, %rd5, %rd7;
	ld.global.f32 	%f2, [%rd9];
	mul.f32 	%f3, %f1, %f2;
	add.s64 	%rd10, %rd4, %rd7;
	st.global.f32 	[%rd10], %f3;
	ret;

}
	// .globl	_Z10fold_arrayPfi
.visible .entry _Z10fold_arrayPfi(
	.param .u64 .ptr .align 1 _Z10fold_arrayPfi_param_0,
	.param .u32 _Z10fold_arrayPfi_param_1
)
{
	.reg .b32 	%r<7>;
	.reg .b32 	%f<4>;
	.reg .b64 	%rd<7>;

	ld.param.u64 	%rd1, [_Z10fold_arrayPfi_param_0];
	ld.param.u32 	%r1, [_Z10fold_arrayPfi_param_1];
	cvta.to.global.u64 	%rd2, %rd1;
	mov.u32 	%r2, %tid.x;
	mov.u32 	%r3, %ctaid.x;
	mov.u32 	%r4, %ntid.x;
	mad.lo.s32 	%r5, %r3, %r4, %r2;
	add.s32 	%r6, %r1, %r5;
	mul.wide.s32 	%rd3, %r6, 4;
	add.s64 	%rd4, %rd2, %rd3;
	ld.global.f32 	%f1, [%rd4];
	mul.wide.s32 	%rd5, %r5, 4;
	add.s64 	%rd6, %rd2, %rd5;
	ld.global.f32 	%f2, [%rd6];
	add.f32 	%f3, %f1, %f2;
	st.global.f32 	[%rd6], %f3;
	ret;

}


// ===== COMPILED SASS (sm_100) =====

	.target	sm_100

	.elftype	@"ET_EXEC"


//--------------------- .note.nv.tkinfo           --------------------------
	.section	.note.nv.tkinfo,"",@"SHT_NOTE"
	.sectionflags	@"SHF_NOTE_NV_TKINFO"
	.tkinfo
        /*0018*/ 	.word	0x00000002
        /*0030*/ 	.string	""
        /*0030*/ 	.string	"ptxas"
        /*0030*/ 	.string	"Cuda compilation tools, release 13.0, V13.0.88"
        /*0030*/ 	.string	"Build cuda_13.0.r13.0/compiler.36424714_0"
        /*0030*/ 	.string	"-arch sm_100 -m 64 "



//--------------------- .note.nv.cuinfo           --------------------------
	.section	.note.nv.cuinfo,"",@"SHT_NOTE"
	.sectionflags	@"SHF_NOTE_NV_CUINFO"
        /*0018*/ 	.short	0x0002
        /*001a*/ 	.short	0x0064
        /*001c*/ 	.short	0x0082
	.zero		2


//--------------------- .nv.info                  --------------------------
	.section	.nv.info,"",@"SHT_CUDA_INFO"
	.align	4


	//----- nvinfo : EIATTR_REGCOUNT
	.align		4
        /*0000*/ 	.byte	0x04, 0x2f
        /*0002*/ 	.short	(.L_1 - .L_0)
	.align		4
.L_0:
        /*0004*/ 	.word	index@(_Z10prod_arrayPfS_S_)
        /*0008*/ 	.word	0x0000000c


	//----- nvinfo : EIATTR_FRAME_SIZE
	.align		4
.L_1:
        /*000c*/ 	.byte	0x04, 0x11
        /*000e*/ 	.short	(.L_3 - .L_2)
	.align		4
.L_2:
        /*0010*/ 	.word	index@(_Z10prod_arrayPfS_S_)
        /*0014*/ 	.word	0x00000000


	//----- nvinfo : EIATTR_REGCOUNT
	.align		4
.L_3:
        /*0018*/ 	.byte	0x04, 0x2f
        /*001a*/ 	.short	(.L_5 - .L_4)
	.align		4
.L_4:
        /*001c*/ 	.word	index@(_Z10fold_arrayPfi)
        /*0020*/ 	.word	0x0000000a


	//----- nvinfo : EIATTR_FRAME_SIZE
	.align		4
.L_5:
        /*0024*/ 	.byte	0x04, 0x11
        /*0026*/ 	.short	(.L_7 - .L_6)
	.align		4
.L_6:
        /*0028*/ 	.word	index@(_Z10fold_arrayPfi)
        /*002c*/ 	.word	0x00000000


	//----- nvinfo : EIATTR_MIN_STACK_SIZE
	.align		4
.L_7:
        /*0030*/ 	.byte	0x04, 0x12
        /*0032*/ 	.short	(.L_9 - .L_8)
	.align		4
.L_8:
        /*0034*/ 	.word	index@(_Z10fold_arrayPfi)
        /*0038*/ 	.word	0x00000000


	//----- nvinfo : EIATTR_MIN_STACK_SIZE
	.align		4
.L_9:
        /*003c*/ 	.byte	0x04, 0x12
        /*003e*/ 	.short	(.L_11 - .L_10)
	.align		4
.L_10:
        /*0040*/ 	.word	index@(_Z10prod_arrayPfS_S_)
        /*0044*/ 	.word	0x00000000
.L_11:


//--------------------- .nv.compat                --------------------------
	.section	.nv.compat,"",@"SHT_CUDA_COMPAT_INFO"
	.align	4
        /*0000*/ 	.byte	0x02, 0x09, 0x00, 0x00, 0x02, 0x02, 0x01, 0x00, 0x02, 0x05, 0x05, 0x00, 0x03, 0x07, 0x01, 0x01
        /*0010*/ 	.byte	0x02, 0x03, 0x00, 0x00, 0x02, 0x06, 0x01, 0x00, 0x04, 0x0b, 0x08, 0x00, 0x09, 0x00, 0x00, 0x00
        /*0020*/ 	.byte	0x00, 0x00, 0x00, 0x00


//--------------------- .nv.info._Z10fold_arrayPfi --------------------------
	.section	.nv.info._Z10fold_arrayPfi,"",@"SHT_CUDA_INFO"
	.sectionflags	@""
	.align	4


	//----- nvinfo : EIATTR_CUDA_API_VERSION
	.align		4
        /*0000*/ 	.byte	0x04, 0x37
        /*0002*/ 	.short	(.L_13 - .L_12)
.L_12:
        /*0004*/ 	.word	0x00000082


	//----- nvinfo : EIATTR_KPARAM_INFO
	.align		4
.L_13:
        /*0008*/ 	.byte	0x04, 0x17
        /*000a*/ 	.short	(.L_15 - .L_14)
.L_14:
        /*000c*/ 	.word	0x00000000
        /*0010*/ 	.short	0x0001
        /*0012*/ 	.short	0x0008
        /*0014*/ 	.byte	0x00, 0xf0, 0x11, 0x00


	//----- nvinfo : EIATTR_KPARAM_INFO
	.align		4
.L_15:
        /*0018*/ 	.byte	0x04, 0x17
        /*001a*/ 	.short	(.L_17 - .L_16)
.L_16:
        /*001c*/ 	.word	0x00000000
        /*0020*/ 	.short	0x0000
        /*0022*/ 	.short	0x0000
        /*0024*/ 	.byte	0x00, 0xf5, 0x21, 0x00


	//----- nvinfo : EIATTR_SPARSE_MMA_MASK
	.align		4
.L_17:
        /*0028*/ 	.byte	0x03, 0x50
        /*002a*/ 	.short	0x0000


	//----- nvinfo : EIATTR_MAXREG_COUNT
	.align		4
        /*002c*/ 	.byte	0x03, 0x1b
        /*002e*/ 	.short	0x00ff


	//----- nvinfo : EIATTR_MERCURY_ISA_VERSION
	.align		4
        /*0030*/ 	.byte	0x03, 0x5f
        /*0032*/ 	.short	0x0101


	//----- nvinfo : EIATTR_VRC_CTA_INIT_COUNT
	.align		4
        /*0034*/ 	.byte	0x02, 0x4a
	.zero		1
	.zero		1


	//----- nvinfo : EIATTR_EXIT_INSTR_OFFSETS
	.align		4
        /*0038*/ 	.byte	0x04, 0x1c
        /*003a*/ 	.short	(.L_19 - .L_18)


	//   ....[0]....
.L_18:
        /*003c*/ 	.word	0x000000f0


	//----- nvinfo : EIATTR_CBANK_PARAM_SIZE
	.align		4
.L_19:
        /*0040*/ 	.byte	0x03, 0x19
        /*0042*/ 	.short	0x000c


	//----- nvinfo : EIATTR_PARAM_CBANK
	.align		4
        /*0044*/ 	.byte	0x04, 0x0a
        /*0046*/ 	.short	(.L_21 - .L_20)
	.align		4
.L_20:
        /*0048*/ 	.word	index@(.nv.constant0._Z10fold_arrayPfi)
        /*004c*/ 	.short	0x0380
        /*004e*/ 	.short	0x000c


	//----- nvinfo : EIATTR_SW_WAR
	.align		4
.L_21:
        /*0050*/ 	.byte	0x04, 0x36
        /*0052*/ 	.short	(.L_23 - .L_22)
.L_22:
        /*0054*/ 	.word	0x00000008
.L_23:


//--------------------- .nv.info._Z10prod_arrayPfS_S_ --------------------------
	.section	.nv.info._Z10prod_arrayPfS_S_,"",@"SHT_CUDA_INFO"
	.sectionflags	@""
	.align	4


	//----- nvinfo : EIATTR_CUDA_API_VERSION
	.align		4
        /*0000*/ 	.byte	0x04, 0x37
        /*0002*/ 	.short	(.L_25 - .L_24)
.L_24:
        /*0004*/ 	.word	0x00000082


	//----- nvinfo : EIATTR_KPARAM_INFO
	.align		4
.L_25:
        /*0008*/ 	.byte	0x04, 0x17
        /*000a*/ 	.short	(.L_27 - .L_26)
.L_26:
        /*000c*/ 	.word	0x00000000
        /*0010*/ 	.short	0x0002
        /*0012*/ 	.short	0x0010
        /*0014*/ 	.byte	0x00, 0xf5, 0x21, 0x00


	//----- nvinfo : EIATTR_KPARAM_INFO
	.align		4
.L_27:
        /*0018*/ 	.byte	0x04, 0x17
        /*001a*/ 	.short	(.L_29 - .L_28)
.L_28:
        /*001c*/ 	.word	0x00000000
        /*0020*/ 	.short	0x0001
        /*0022*/ 	.short	0x0008
        /*0024*/ 	.byte	0x00, 0xf5, 0x21, 0x00


	//----- nvinfo : EIATTR_KPARAM_INFO
	.align		4
.L_29:
        /*0028*/ 	.byte	0x04, 0x17
        /*002a*/ 	.short	(.L_31 - .L_30)
.L_30:
        /*002c*/ 	.word	0x00000000
        /*0030*/ 	.short	0x0000
        /*0032*/ 	.short	0x0000
        /*0034*/ 	.byte	0x00, 0xf5, 0x21, 0x00


	//----- nvinfo : EIATTR_SPARSE_MMA_MASK
	.align		4
.L_31:
        /*0038*/ 	.byte	0x03, 0x50
        /*003a*/ 	.short	0x0000


	//----- nvinfo : EIATTR_MAXREG_COUNT
	.align		4
        /*003c*/ 	.byte	0x03, 0x1b
        /*003e*/ 	.short	0x00ff


	//----- nvinfo : EIATTR_MERCURY_ISA_VERSION
	.align		4
        /*0040*/ 	.byte	0x03, 0x5f
        /*0042*/ 	.short	0x0101


	//----- nvinfo : EIATTR_VRC_CTA_INIT_COUNT
	.align		4
        /*0044*/ 	.byte	0x02, 0x4a
	.zero		1
	.zero		1


	//----- nvinfo : EIATTR_EXIT_INSTR_OFFSETS
	.align		4
        /*0048*/ 	.byte	0x04, 0x1c
        /*004a*/ 	.short	(.L_33 - .L_32)


	//   ....[0]....
.L_32:
        /*004c*/ 	.word	0x00000100


	//----- nvinfo : EIATTR_CBANK_PARAM_SIZE
	.align		4
.L_33:
        /*0050*/ 	.byte	0x03, 0x19
        /*0052*/ 	.short	0x0018


	//----- nvinfo : EIATTR_PARAM_CBANK
	.align		4
        /*0054*/ 	.byte	0x04, 0x0a
        /*0056*/ 	.short	(.L_35 - .L_34)
	.align		4
.L_34:
        /*0058*/ 	.word	index@(.nv.constant0._Z10prod_arrayPfS_S_)
        /*005c*/ 	.short	0x0380
        /*005e*/ 	.short	0x0018


	//----- nvinfo : EIATTR_SW_WAR
	.align		4
.L_35:
        /*0060*/ 	.byte	0x04, 0x36
        /*0062*/ 	.short	(.L_37 - .L_36)
.L_36:
        /*0064*/ 	.word	0x00000008
.L_37:


//--------------------- .nv.callgraph             --------------------------
	.section	.nv.callgraph,"",@"SHT_CUDA_CALLGRAPH"
	.align	4
	.sectionentsize	8
	.align		4
        /*0000*/ 	.word	0x00000000
	.align		4
        /*0004*/ 	.word	0xffffffff
	.align		4
        /*0008*/ 	.word	0x00000000
	.align		4
        /*000c*/ 	.word	0xfffffffe
	.align		4
        /*0010*/ 	.word	0x00000000
	.align		4
        /*0014*/ 	.word	0xfffffffd
	.align		4
        /*0018*/ 	.word	0x00000000
	.align		4
        /*001c*/ 	.word	0xfffffffc


//--------------------- .text._Z10fold_arrayPfi   --------------------------
	.section	.text._Z10fold_arrayPfi,"ax",@progbits
	.align	128
        .global         _Z10fold_arrayPfi
        .type           _Z10fold_arrayPfi,@function
        .size           _Z10fold_arrayPfi,(.L_x_2 - _Z10fold_arrayPfi)
        .other          _Z10fold_arrayPfi,@"STO_CUDA_ENTRY STV_DEFAULT"
_Z10fold_arrayPfi:
.text._Z10fold_arrayPfi:
[----:B------:R-:W-:Y:S01]  /*0000*/  LDC R1, c[0x0][0x37c] ;  /* 0x0000df00ff017b82 */ /* 0x000fe20000000800 */
[----:B------:R-:W0:Y:S07]  /*0010*/  S2R R5, SR_TID.X ;  /* 0x0000000000057919 */ /* 0x000e2e0000002100 */
[----:B------:R-:W0:Y:S01]  /*0020*/  S2UR UR6, SR_CTAID.X ;  /* 0x00000000000679c3 */ /* 0x000e220000002500 */
[----:B------:R-:W1:Y:S01]  /*0030*/  LDCU UR7, c[0x0][0x388] ;  /* 0x00007100ff0777ac */ /* 0x000e620008000800 */
[----:B------:R-:W2:Y:S06]  /*0040*/  LDCU.64 UR4, c[0x0][0x358] ;  /* 0x00006b00ff0477ac */ /* 0x000eac0008000a00 */
[----:B------:R-:W0:Y:S08]  /*0050*/  LDC R0, c[0x0][0x360] ;  /* 0x0000d800ff007b82 */ /* 0x000e300000000800 */
[----:B------:R-:W3:Y:S01]  /*0060*/  LDC.64 R2, c[0x0][0x380] ;  /* 0x0000e000ff027b82 */ /* 0x000ee20000000a00 */
[----:B0-----:R-:W-:-:S05]  /*0070*/  IMAD R5, R0, UR6, R5 ;  /* 0x0000000600057c24 */ /* 0x001fca000f8e0205 */
[C---:B-1----:R-:W-:Y:S01]  /*0080*/  IADD3 R7, PT, PT, R5.reuse, UR7, RZ ;  /* 0x0000000705077c10 */ /* 0x042fe2000fffe0ff */
[----:B---3--:R-:W-:-:S04]  /*0090*/  IMAD.WIDE R4, R5, 0x4, R2 ;  /* 0x0000000405047825 */ /* 0x008fc800078e0202 */
[----:B------:R-:W-:Y:S02]  /*00a0*/  IMAD.WIDE R2, R7, 0x4, R2 ;  /* 0x0000000407027825 */ /* 0x000fe400078e0202 */
[----:B--2---:R-:W2:Y:S04]  /*00b0*/  LDG.E R7, desc[UR4][R4.64] ;  /* 0x0000000404077981 */ /* 0x004ea8000c1e1900 */
[----:B------:R-:W2:Y:S02]  /*00c0*/  LDG.E R2, desc[UR4][R2.64] ;  /* 0x0000000402027981 */ /* 0x000ea4000c1e1900 */
[----:B--2---:R-:W-:-:S05]  /*00d0*/  FADD R7, R2, R7 ;  /* 0x0000000702077221 */ /* 0x004fca0000000000 */
[----:B------:R-:W-:Y:S01]  /*00e0*/  STG.E desc[UR4][R4.64], R7 ;  /* 0x0000000704007986 */ /* 0x000fe2000c101904 */
[----:B------:R-:W-:Y:S05]  /*00f0*/  EXIT ;  /* 0x000000000000794d */ /* 0x000fea0003800000 */
.L_x_0:
[----:B------:R-:W-:-:S00]  /*0100*/  BRA `(.L_x_0) ;  /* 0xfffffffc00fc7947 */ /* 0x000fc0000383ffff */
[----:B------:R-:W-:-:S00]  /*0110*/  NOP ;  /* 0x0000000000007918 */ /* 0x000fc00000000000 */
        /* <DEDUP_REMOVED lines=14> */
.L_x_2:


//--------------------- .text._Z10prod_arrayPfS_S_ --------------------------
	.section	.text._Z10prod_arrayPfS_S_,"ax",@progbits
	.align	128
        .global         _Z10prod_arrayPfS_S_
        .type           _Z10prod_arrayPfS_S_,@function
        .size           _Z10prod_arrayPfS_S_,(.L_x_3 - _Z10prod_arrayPfS_S_)
        .other          _Z10prod_arrayPfS_S_,@"STO_CUDA_ENTRY STV_DEFAULT"
_Z10prod_arrayPfS_S_:
.text._Z10prod_arrayPfS_S_:
[----:B------:R-:W-:Y:S01]  /*0000*/  LDC R1, c[0x0][0x37c] ;  /* 0x0000df00ff017b82 */ /* 0x000fe20000000800 */
[----:B------:R-:W0:Y:S07]  /*0010*/  S2R R9, SR_TID.X ;  /* 0x0000000000097919 */ /* 0x000e2e0000002100 */
[----:B------:R-:W0:Y:S01]  /*0020*/  S2UR UR6, SR_CTAID.X ;  /* 0x00000000000679c3 */ /* 0x000e220000002500 */
[----:B------:R-:W1:Y:S07]  /*0030*/  LDCU.64 UR4, c[0x0][0x358] ;  /* 0x00006b00ff0477ac */ /* 0x000e6e0008000a00 */
[----:B------:R-:W0:Y:S08]  /*0040*/  LDC R0, c[0x0][0x360] ;  /* 0x0000d800ff007b82 */ /* 0x000e300000000800 */
[----:B------:R-:W2:Y:S08]  /*0050*/  LDC.64 R2, c[0x0][0x388] ;  /* 0x0000e200ff027b82 */ /* 0x000eb00000000a00 */
[----:B------:R-:W3:Y:S01]  /*0060*/  LDC.64 R4, c[0x0][0x390] ;  /* 0x0000e400ff047b82 */ /* 0x000ee20000000a00 */
[----:B0-----:R-:W-:-:S07]  /*0070*/  IMAD R9, R0, UR6, R9 ;  /* 0x0000000600097c24 */ /* 0x001fce000f8e0209 */
[----:B------:R-:W0:Y:S01]  /*0080*/  LDC.64 R6, c[0x0][0x380] ;  /* 0x0000e000ff067b82 */ /* 0x000e220000000a00 */
[----:B--2---:R-:W-:-:S06]  /*0090*/  IMAD.WIDE R2, R9, 0x4, R2 ;  /* 0x0000000409027825 */ /* 0x004fcc00078e0202 */
[----:B-1----:R-:W2:Y:S01]  /*00a0*/  LDG.E R2, desc[UR4][R2.64] ;  /* 0x0000000402027981 */ /* 0x002ea2000c1e1900 */
[----:B---3--:R-:W-:-:S06]  /*00b0*/  IMAD.WIDE R4, R9, 0x4, R4 ;  /* 0x0000000409047825 */ /* 0x008fcc00078e0204 */
[----:B------:R-:W2:Y:S01]  /*00c0*/  LDG.E R5, desc[UR4][R4.64] ;  /* 0x0000000404057981 */ /* 0x000ea2000c1e1900 */
[----:B0-----:R-:W-:-:S04]  /*00d0*/  IMAD.WIDE R6, R9, 0x4, R6 ;  /* 0x0000000409067825 */ /* 0x001fc800078e0206 */
[----:B--2---:R-:W-:-:S05]  /*00e0*/  FMUL R9, R2, R5 ;  /* 0x0000000502097220 */ /* 0x004fca0000400000 */
[----:B------:R-:W-:Y:S01]  /*00f0*/  STG.E desc[UR4][R6.64], R9 ;  /* 0x0000000906007986 */ /* 0x000fe2000c101904 */
[----:B------:R-:W-:Y:S05]  /*0100*/  EXIT ;  /* 0x000000000000794d */ /* 0x000fea0003800000 */
.L_x_1:
        /* <DEDUP_REMOVED lines=15> */
.L_x_3:


//--------------------- .nv.shared.reserved.0     --------------------------
	.section	.nv.shared.reserved.0,"aw",@nobits
	.weak		__nv_reservedSMEM_offset_0_alias
	.size		__nv_reservedSMEM_offset_0_alias, 0, 64
	.other		__nv_reservedSMEM_offset_0_alias,@"STO_CUDA_RESERVED_SHARED STV_DEFAULT"
__nv_reservedSMEM_offset_0_alias:
	.zero		0
	.zero		64


//--------------------- .nv.constant0._Z10fold_arrayPfi --------------------------
	.section	.nv.constant0._Z10fold_arrayPfi,"a",@progbits
	.sectionflags	@""
	.align	4
.nv.constant0._Z10fold_arrayPfi:
	.zero		908


//--------------------- .nv.constant0._Z10prod_arrayPfS_S_ --------------------------
	.section	.nv.constant0._Z10prod_arrayPfS_S_,"a",@progbits
	.sectionflags	@""
	.align	4
.nv.constant0._Z10prod_arrayPfS_S_:
	.zero		920


//--------------------- SYMBOLS --------------------------

	.type		.nv.reservedSmem.offset0,@object
	.size		.nv.reservedSmem.offset0,0x4
